//
// Generated by NVIDIA NVVM Compiler
//
// Compiler Build ID: CL-36424714
// Cuda compilation tools, release 13.0, V13.0.88
// Based on NVVM 20.0.0
//

.version 9.0
.target sm_100
.address_size 64

	// .globl	_Z10bubbleSortPii

.visible .entry _Z10bubbleSortPii(
	.param .u64 .ptr .align 1 _Z10bubbleSortPii_param_0,
	.param .u32 _Z10bubbleSortPii_param_1
)
{
	.reg .pred 	%p<4>;
	.reg .b32 	%r<11>;
	.reg .b64 	%rd<5>;

	ld.param.u64 	%rd2, [_Z10bubbleSortPii_param_0];
	ld.param.u32 	%r6, [_Z10bubbleSortPii_param_1];
	mov.u32 	%r7, %tid.x;
	mov.u32 	%r8, %ntid.x;
	mov.u32 	%r9, %ctaid.x;
	mad.lo.s32 	%r1, %r8, %r9, %r7;
	setp.ge.s32 	%p1, %r1, %r6;
	@%p1 bra 	$L__BB0_5;
	shl.b32 	%r10, %r1, 1;
	cvta.to.global.u64 	%rd3, %rd2;
	mul.wide.s32 	%rd4, %r10, 4;
	add.s64 	%rd1, %rd3, %rd4;
	ld.global.u32 	%r2, [%rd1];
	ld.global.u32 	%r3, [%rd1+4];
	setp.le.s32 	%p2, %r2, %r3;
	@%p2 bra 	$L__BB0_3;
	st.global.u32 	[%rd1], %r3;
	st.global.u32 	[%rd1+4], %r2;
$L__BB0_3:
	bar.sync 	0;
	ld.global.u32 	%r4, [%rd1+4];
	ld.global.u32 	%r5, [%rd1+8];
	setp.le.s32 	%p3, %r4, %r5;
	@%p3 bra 	$L__BB0_5;
	st.global.u32 	[%rd1+4], %r5;
	st.global.u32 	[%rd1+8], %r4;
$L__BB0_5:
	ret;

}


// ===== COMPILED SASS (sm_100) =====

	.target	sm_100

	.elftype	@"ET_EXEC"


//--------------------- .note.nv.tkinfo           --------------------------
	.section	.note.nv.tkinfo,"",@"SHT_NOTE"
	.sectionflags	@"SHF_NOTE_NV_TKINFO"
	.tkinfo
        /*0018*/ 	.word	0x00000002
        /*0030*/ 	.string	""
        /*0030*/ 	.string	"ptxas"
        /*0030*/ 	.string	"Cuda compilation tools, release 13.0, V13.0.88"
        /*0030*/ 	.string	"Build cuda_13.0.r13.0/compiler.36424714_0"
        /*0030*/ 	.string	"-arch sm_100 -m 64 "



//--------------------- .note.nv.cuinfo           --------------------------
	.section	.note.nv.cuinfo,"",@"SHT_NOTE"
	.sectionflags	@"SHF_NOTE_NV_CUINFO"
        /*0018*/ 	.short	0x0002
        /*001a*/ 	.short	0x0064
        /*001c*/ 	.short	0x0082
	.zero		2


//--------------------- .nv.info                  --------------------------
	.section	.nv.info,"",@"SHT_CUDA_INFO"
	.align	4


	//----- nvinfo : EIATTR_REGCOUNT
	.align		4
        /*0000*/ 	.byte	0x04, 0x2f
        /*0002*/ 	.short	(.L_1 - .L_0)
	.align		4
.L_0:
        /*0004*/ 	.word	index@(_Z10bubbleSortPii)
        /*0008*/ 	.word	0x0000000a


	//----- nvinfo : EIATTR_FRAME_SIZE
	.align		4
.L_1:
        /*000c*/ 	.byte	0x04, 0x11
        /*000e*/ 	.short	(.L_3 - .L_2)
	.align		4
.L_2:
        /*0010*/ 	.word	index@(_Z10bubbleSortPii)
        /*0014*/ 	.word	0x00000000


	//----- nvinfo : EIATTR_MIN_STACK_SIZE
	.align		4
.L_3:
        /*0018*/ 	.byte	0x04, 0x12
        /*001a*/ 	.short	(.L_5 - .L_4)
	.align		4
.L_4:
        /*001c*/ 	.word	index@(_Z10bubbleSortPii)
        /*0020*/ 	.word	0x00000000
.L_5:


//--------------------- .nv.compat                --------------------------
	.section	.nv.compat,"",@"SHT_CUDA_COMPAT_INFO"
	.align	4
        /*0000*/ 	.byte	0x02, 0x09, 0x00, 0x00, 0x02, 0x02, 0x01, 0x00, 0x02, 0x05, 0x05, 0x00, 0x03, 0x07, 0x01, 0x01
        /*0010*/ 	.byte	0x02, 0x03, 0x00, 0x00, 0x02, 0x06, 0x01, 0x00, 0x04, 0x0b, 0x08, 0x00, 0x09, 0x00, 0x00, 0x00
        /*0020*/ 	.byte	0x00, 0x00, 0x00, 0x00


//--------------------- .nv.info._Z10bubbleSortPii --------------------------
	.section	.nv.info._Z10bubbleSortPii,"",@"SHT_CUDA_INFO"
	.sectionflags	@""
	.align	4


	//----- nvinfo : EIATTR_CUDA_API_VERSION
	.align		4
        /*0000*/ 	.byte	0x04, 0x37
        /*0002*/ 	.short	(.L_7 - .L_6)
.L_6:
        /*0004*/ 	.word	0x00000082


	//----- nvinfo : EIATTR_KPARAM_INFO
	.align		4
.L_7:
        /*0008*/ 	.byte	0x04, 0x17
        /*000a*/ 	.short	(.L_9 - .L_8)
.L_8:
        /*000c*/ 	.word	0x00000000
        /*0010*/ 	.short	0x0001
        /*0012*/ 	.short	0x0008
        /*0014*/ 	.byte	0x00, 0xf0, 0x11, 0x00


	//----- nvinfo : EIATTR_KPARAM_INFO
	.align		4
.L_9:
        /*0018*/ 	.byte	0x04, 0x17
        /*001a*/ 	.short	(.L_11 - .L_10)
.L_10:
        /*001c*/ 	.word	0x00000000
        /*0020*/ 	.short	0x0000
        /*0022*/ 	.short	0x0000
        /*0024*/ 	.byte	0x00, 0xf5, 0x21, 0x00


	//----- nvinfo : EIATTR_SPARSE_MMA_MASK
	.align		4
.L_11:
        /*0028*/ 	.byte	0x03, 0x50
        /*002a*/ 	.short	0x0000


	//----- nvinfo : EIATTR_MAXREG_COUNT
	.align		4
        /*002c*/ 	.byte	0x03, 0x1b
        /*002e*/ 	.short	0x00ff


	//----- nvinfo : EIATTR_NUM_BARRIERS
	.align		4
        /*0030*/ 	.byte	0x02, 0x4c
        /*0032*/ 	.byte	0x01
	.zero		1


	//----- nvinfo : EIATTR_MERCURY_ISA_VERSION
	.align		4
        /*0034*/ 	.byte	0x03, 0x5f
        /*0036*/ 	.short	0x0101


	//----- nvinfo : EIATTR_VRC_CTA_INIT_COUNT
	.align		4
        /*0038*/ 	.byte	0x02, 0x4a
	.zero		1
	.zero		1


	//----- nvinfo : EIATTR_EXIT_INSTR_OFFSETS
	.align		4
        /*003c*/ 	.byte	0x04, 0x1c
        /*003e*/ 	.short	(.L_13 - .L_12)


	//   ....[0]....
.L_12:
        /*0040*/ 	.word	0x00000070


	//   ....[1]....
        /*0044*/ 	.word	0x00000150


	//   ....[2]....
        /*0048*/ 	.word	0x00000180


	//----- nvinfo : EIATTR_CBANK_PARAM_SIZE
	.align		4
.L_13:
        /*004c*/ 	.byte	0x03, 0x19
        /*004e*/ 	.short	0x000c


	//----- nvinfo : EIATTR_PARAM_CBANK
	.align		4
        /*0050*/ 	.byte	0x04, 0x0a
        /*0052*/ 	.short	(.L_15 - .L_14)
	.align		4
.L_14:
        /*0054*/ 	.word	index@(.nv.constant0._Z10bubbleSortPii)
        /*0058*/ 	.short	0x0380
        /*005a*/ 	.short	0x000c


	//----- nvinfo : EIATTR_SW_WAR
	.align		4
.L_15:
        /*005c*/ 	.byte	0x04, 0x36
        /*005e*/ 	.short	(.L_17 - .L_16)
.L_16:
        /*0060*/ 	.word	0x00000008
.L_17:


//--------------------- .nv.callgraph             --------------------------
	.section	.nv.callgraph,"",@"SHT_CUDA_CALLGRAPH"
	.align	4
	.sectionentsize	8
	.align		4
        /*0000*/ 	.word	0x00000000
	.align		4
        /*0004*/ 	.word	0xffffffff
	.align		4
        /*0008*/ 	.word	0x00000000
	.align		4
        /*000c*/ 	.word	0xfffffffe
	.align		4
        /*0010*/ 	.word	0x00000000
	.align		4
        /*0014*/ 	.word	0xfffffffd
	.align		4
        /*0018*/ 	.word	0x00000000
	.align		4
        /*001c*/ 	.word	0xfffffffc


//--------------------- .text._Z10bubbleSortPii   --------------------------
	.section	.text._Z10bubbleSortPii,"ax",@progbits
	.align	128
        .global         _Z10bubbleSortPii
        .type           _Z10bubbleSortPii,@function
        .size           _Z10bubbleSortPii,(.L_x_1 - _Z10bubbleSortPii)
        .other          _Z10bubbleSortPii,@"STO_CUDA_ENTRY STV_DEFAULT"
_Z10bubbleSortPii:
.text._Z10bubbleSortPii:
[----:B------:R-:W-:Y:S01]  /*0000*/  LDC R1, c[0x0][0x37c] ;  /* 0x0000df00ff017b82 */ /* 0x000fe20000000800 */
[----:B------:R-:W0:Y:S01]  /*0010*/  S2R R0, SR_TID.X ;  /* 0x0000000000007919 */ /* 0x000e220000002100 */
[----:B------:R-:W0:Y:S01]  /*0020*/  LDCU UR4, c[0x0][0x360] ;  /* 0x00006c00ff0477ac */ /* 0x000e220008000800 */
[----:B------:R-:W0:Y:S01]  /*0030*/  S2R R3, SR_CTAID.X ;  /* 0x0000000000037919 */ /* 0x000e220000002500 */
[----:B------:R-:W1:Y:S01]  /*0040*/  LDCU UR5, c[0x0][0x388] ;  /* 0x00007100ff0577ac */ /* 0x000e620008000800 */
[----:B0-----:R-:W-:-:S05]  /*0050*/  IMAD R0, R3, UR4, R0 ;  /* 0x0000000403007c24 */ /* 0x001fca000f8e0200 */
[----:B-1----:R-:W-:-:S13]  /*0060*/  ISETP.GE.AND P0, PT, R0, UR5, PT ;  /* 0x0000000500007c0c */ /* 0x002fda000bf06270 */
[----:B------:R-:W-:Y:S05]  /*0070*/  @P0 EXIT ;  /* 0x000000000000094d */ /* 0x000fea0003800000 */
[----:B------:R-:W0:Y:S01]  /*0080*/  LDC.64 R2, c[0x0][0x380] ;  /* 0x0000e000ff027b82 */ /* 0x000e220000000a00 */
[----:B------:R-:W1:Y:S01]  /*0090*/  LDCU.64 UR4, c[0x0][0x358] ;  /* 0x00006b00ff0477ac */ /* 0x000e620008000a00 */
[----:B------:R-:W-:-:S05]  /*00a0*/  SHF.L.U32 R5, R0, 0x1, RZ ;  /* 0x0000000100057819 */ /* 0x000fca00000006ff */
[----:B0-----:R-:W-:-:S05]  /*00b0*/  IMAD.WIDE R2, R5, 0x4, R2 ;  /* 0x0000000405027825 */ /* 0x001fca00078e0202 */
[----:B-1----:R-:W2:Y:S04]  /*00c0*/  LDG.E R5, desc[UR4][R2.64] ;  /* 0x0000000402057981 */ /* 0x002ea8000c1e1900 */
[----:B------:R-:W2:Y:S02]  /*00d0*/  LDG.E R0, desc[UR4][R2.64+0x4] ;  /* 0x0000040402007981 */ /* 0x000ea4000c1e1900 */
[----:B--2---:R-:W-:-:S13]  /*00e0*/  ISETP.GT.AND P0, PT, R5, R0, PT ;  /* 0x000000000500720c */ /* 0x004fda0003f04270 */
[----:B------:R0:W-:Y:S04]  /*00f0*/  @P0 STG.E desc[UR4][R2.64], R0 ;  /* 0x0000000002000986 */ /* 0x0001e8000c101904 */
[----:B------:R0:W-:Y:S01]  /*0100*/  @P0 STG.E desc[UR4][R2.64+0x4], R5 ;  /* 0x0000040502000986 */ /* 0x0001e2000c101904 */
[----:B------:R-:W-:Y:S06]  /*0110*/  BAR.SYNC.DEFER_BLOCKING 0x0 ;  /* 0x0000000000007b1d */ /* 0x000fec0000010000 */
[----:B------:R-:W2:Y:S04]  /*0120*/  LDG.E R7, desc[UR4][R2.64+0x4] ;  /* 0x0000040402077981 */ /* 0x000ea8000c1e1900 */
[----:B------:R-:W2:Y:S02]  /*0130*/  LDG.E R4, desc[UR4][R2.64+0x8] ;  /* 0x0000080402047981 */ /* 0x000ea4000c1e1900 */
[----:B--2---:R-:W-:-:S13]  /*0140*/  ISETP.GT.AND P0, PT, R7, R4, PT ;  /* 0x000000040700720c */ /* 0x004fda0003f04270 */
[----:B0-----:R-:W-:Y:S05]  /*0150*/  @!P0 EXIT ;  /* 0x000000000000894d */ /* 0x001fea0003800000 */
[----:B------:R-:W-:Y:S04]  /*0160*/  STG.E desc[UR4][R2.64+0x4], R4 ;  /* 0x0000040402007986 */ /* 0x000fe8000c101904 */
[----:B------:R-:W-:Y:S01]  /*0170*/  STG.E desc[UR4][R2.64+0x8], R7 ;  /* 0x0000080702007986 */ /* 0x000fe2000c101904 */
[----:B------:R-:W-:Y:S05]  /*0180*/  EXIT ;  /* 0x000000000000794d */ /* 0x000fea0003800000 */
.L_x_0:
[----:B------:R-:W-:-:S00]  /*0190*/  BRA `(.L_x_0) ;  /* 0xfffffffc00fc7947 */ /* 0x000fc0000383ffff */
[----:B------:R-:W-:-:S00]  /*01a0*/  NOP ;  /* 0x0000000000007918 */ /* 0x000fc00000000000 */
        /* <DEDUP_REMOVED lines=13> */
.L_x_1:


//--------------------- .nv.shared.reserved.0     --------------------------
	.section	.nv.shared.reserved.0,"aw",@nobits
	.weak		__nv_reservedSMEM_offset_0_alias
	.size		__nv_reservedSMEM_offset_0_alias, 0, 64
	.other		__nv_reservedSMEM_offset_0_alias,@"STO_CUDA_RESERVED_SHARED STV_DEFAULT"
__nv_reservedSMEM_offset_0_alias:
	.zero		0
	.zero		64


//--------------------- .nv.constant0._Z10bubbleSortPii --------------------------
	.section	.nv.constant0._Z10bubbleSortPii,"a",@progbits
	.sectionflags	@""
	.align	4
.nv.constant0._Z10bubbleSortPii:
	.zero		908


//--------------------- SYMBOLS --------------------------

	.type		.nv.reservedSmem.offset0,@object
	.size		.nv.reservedSmem.offset0,0x4
